







.version 7.5
.target sm_52
.address_size 64



.visible .entry _Z6kernelPdS_S_S_S_S_i(
.param .u64 _Z6kernelPdS_S_S_S_S_i_param_0,
.param .u64 _Z6kernelPdS_S_S_S_S_i_param_1,
.param .u64 _Z6kernelPdS_S_S_S_S_i_param_2,
.param .u64 _Z6kernelPdS_S_S_S_S_i_param_3,
.param .u64 _Z6kernelPdS_S_S_S_S_i_param_4,
.param .u64 _Z6kernelPdS_S_S_S_S_i_param_5,
.param .u32 _Z6kernelPdS_S_S_S_S_i_param_6
)
{
.reg .pred %p<6>;
.reg .b32 %r<16>;
.reg .f64 %fd<5>;
.reg .b64 %rd<23>;


ld.param.u64 %rd2, [_Z6kernelPdS_S_S_S_S_i_param_0];
ld.param.u64 %rd3, [_Z6kernelPdS_S_S_S_S_i_param_1];
ld.param.u64 %rd4, [_Z6kernelPdS_S_S_S_S_i_param_2];
ld.param.u64 %rd5, [_Z6kernelPdS_S_S_S_S_i_param_3];
ld.param.u64 %rd6, [_Z6kernelPdS_S_S_S_S_i_param_4];
ld.param.u64 %rd7, [_Z6kernelPdS_S_S_S_S_i_param_5];
ld.param.u32 %r5, [_Z6kernelPdS_S_S_S_S_i_param_6];
mov.u32 %r6, %ntid.x;
mov.u32 %r7, %ctaid.x;
mov.u32 %r8, %tid.x;
mad.lo.s32 %r1, %r6, %r7, %r8;
setp.ge.s32 %p1, %r1, %r5;
@%p1 bra $L__BB0_6;

setp.lt.s32 %p2, %r5, 1;
mov.u32 %r9, -1;
mov.u32 %r15, %r9;
@%p2 bra $L__BB0_5;

cvta.to.global.u64 %rd8, %rd5;
cvta.to.global.u64 %rd1, %rd4;
mul.wide.s32 %rd9, %r1, 8;
add.s64 %rd10, %rd8, %rd9;
ld.global.f64 %fd1, [%rd10];
mov.u32 %r14, 0;

$L__BB0_3:
mul.wide.s32 %rd11, %r14, 8;
add.s64 %rd12, %rd1, %rd11;
ld.global.f64 %fd2, [%rd12];
setp.ge.f64 %p3, %fd2, %fd1;
mov.u32 %r15, %r14;
@%p3 bra $L__BB0_5;

add.s32 %r14, %r14, 1;
setp.lt.s32 %p4, %r14, %r5;
mov.u32 %r15, %r9;
@%p4 bra $L__BB0_3;

$L__BB0_5:
cvta.to.global.u64 %rd13, %rd7;
cvta.to.global.u64 %rd14, %rd3;
cvta.to.global.u64 %rd15, %rd6;
cvta.to.global.u64 %rd16, %rd2;
add.s32 %r12, %r5, -1;
setp.eq.s32 %p5, %r15, -1;
selp.b32 %r13, %r12, %r15, %p5;
mul.wide.s32 %rd17, %r13, 8;
add.s64 %rd18, %rd16, %rd17;
ld.global.f64 %fd3, [%rd18];
mul.wide.s32 %rd19, %r1, 8;
add.s64 %rd20, %rd15, %rd19;
st.global.f64 [%rd20], %fd3;
add.s64 %rd21, %rd14, %rd17;
ld.global.f64 %fd4, [%rd21];
add.s64 %rd22, %rd13, %rd19;
st.global.f64 [%rd22], %fd4;

$L__BB0_6:
ret;

}



// ===== COMPILED SASS (sm_100) =====

	.target	sm_100

	.elftype	@"ET_EXEC"


//--------------------- .note.nv.tkinfo           --------------------------
	.section	.note.nv.tkinfo,"",@"SHT_NOTE"
	.sectionflags	@"SHF_NOTE_NV_TKINFO"
	.tkinfo
        /*0018*/ 	.word	0x00000002
        /*0030*/ 	.string	""
        /*0030*/ 	.string	"ptxas"
        /*0030*/ 	.string	"Cuda compilation tools, release 13.0, V13.0.88"
        /*0030*/ 	.string	"Build cuda_13.0.r13.0/compiler.36424714_0"
        /*0030*/ 	.string	"-arch sm_100 "



//--------------------- .note.nv.cuinfo           --------------------------
	.section	.note.nv.cuinfo,"",@"SHT_NOTE"
	.sectionflags	@"SHF_NOTE_NV_CUINFO"
        /*0018*/ 	.short	0x0002
        /*001a*/ 	.short	0x0034
        /*001c*/ 	.short	0x0082
	.zero		2


//--------------------- .nv.info                  --------------------------
	.section	.nv.info,"",@"SHT_CUDA_INFO"
	.align	4


	//----- nvinfo : EIATTR_REGCOUNT
	.align		4
        /*0000*/ 	.byte	0x04, 0x2f
        /*0002*/ 	.short	(.L_1 - .L_0)
	.align		4
.L_0:
        /*0004*/ 	.word	index@(_Z6kernelPdS_S_S_S_S_i)
        /*0008*/ 	.word	0x0000000c


	//----- nvinfo : EIATTR_FRAME_SIZE
	.align		4
.L_1:
        /*000c*/ 	.byte	0x04, 0x11
        /*000e*/ 	.short	(.L_3 - .L_2)
	.align		4
.L_2:
        /*0010*/ 	.word	index@(_Z6kernelPdS_S_S_S_S_i)
        /*0014*/ 	.word	0x00000000


	//----- nvinfo : EIATTR_MIN_STACK_SIZE
	.align		4
.L_3:
        /*0018*/ 	.byte	0x04, 0x12
        /*001a*/ 	.short	(.L_5 - .L_4)
	.align		4
.L_4:
        /*001c*/ 	.word	index@(_Z6kernelPdS_S_S_S_S_i)
        /*0020*/ 	.word	0x00000000
.L_5:


//--------------------- .nv.compat                --------------------------
	.section	.nv.compat,"",@"SHT_CUDA_COMPAT_INFO"
	.align	4
        /*0000*/ 	.byte	0x02, 0x09, 0x00, 0x00, 0x02, 0x02, 0x01, 0x00, 0x02, 0x05, 0x05, 0x00, 0x03, 0x07, 0x01, 0x01
        /*0010*/ 	.byte	0x02, 0x03, 0x00, 0x00, 0x02, 0x06, 0x01, 0x00, 0x04, 0x0b, 0x08, 0x00, 0x01, 0x00, 0x00, 0x00
        /*0020*/ 	.byte	0x00, 0x00, 0x00, 0x00


//--------------------- .nv.info._Z6kernelPdS_S_S_S_S_i --------------------------
	.section	.nv.info._Z6kernelPdS_S_S_S_S_i,"",@"SHT_CUDA_INFO"
	.sectionflags	@""
	.align	4


	//----- nvinfo : EIATTR_CUDA_API_VERSION
	.align		4
        /*0000*/ 	.byte	0x04, 0x37
        /*0002*/ 	.short	(.L_7 - .L_6)
.L_6:
        /*0004*/ 	.word	0x00000082


	//----- nvinfo : EIATTR_KPARAM_INFO
	.align		4
.L_7:
        /*0008*/ 	.byte	0x04, 0x17
        /*000a*/ 	.short	(.L_9 - .L_8)
.L_8:
        /*000c*/ 	.word	0x00000000
        /*0010*/ 	.short	0x0006
        /*0012*/ 	.short	0x0030
        /*0014*/ 	.byte	0x00, 0xf0, 0x11, 0x00


	//----- nvinfo : EIATTR_KPARAM_INFO
	.align		4
.L_9:
        /*0018*/ 	.byte	0x04, 0x17
        /*001a*/ 	.short	(.L_11 - .L_10)
.L_10:
        /*001c*/ 	.word	0x00000000
        /*0020*/ 	.short	0x0005
        /*0022*/ 	.short	0x0028
        /*0024*/ 	.byte	0x00, 0xf0, 0x21, 0x00


	//----- nvinfo : EIATTR_KPARAM_INFO
	.align		4
.L_11:
        /*0028*/ 	.byte	0x04, 0x17
        /*002a*/ 	.short	(.L_13 - .L_12)
.L_12:
        /*002c*/ 	.word	0x00000000
        /*0030*/ 	.short	0x0004
        /*0032*/ 	.short	0x0020
        /*0034*/ 	.byte	0x00, 0xf0, 0x21, 0x00


	//----- nvinfo : EIATTR_KPARAM_INFO
	.align		4
.L_13:
        /*0038*/ 	.byte	0x04, 0x17
        /*003a*/ 	.short	(.L_15 - .L_14)
.L_14:
        /*003c*/ 	.word	0x00000000
        /*0040*/ 	.short	0x0003
        /*0042*/ 	.short	0x0018
        /*0044*/ 	.byte	0x00, 0xf0, 0x21, 0x00


	//----- nvinfo : EIATTR_KPARAM_INFO
	.align		4
.L_15:
        /*0048*/ 	.byte	0x04, 0x17
        /*004a*/ 	.short	(.L_17 - .L_16)
.L_16:
        /*004c*/ 	.word	0x00000000
        /*0050*/ 	.short	0x0002
        /*0052*/ 	.short	0x0010
        /*0054*/ 	.byte	0x00, 0xf0, 0x21, 0x00


	//----- nvinfo : EIATTR_KPARAM_INFO
	.align		4
.L_17:
        /*0058*/ 	.byte	0x04, 0x17
        /*005a*/ 	.short	(.L_19 - .L_18)
.L_18:
        /*005c*/ 	.word	0x00000000
        /*0060*/ 	.short	0x0001
        /*0062*/ 	.short	0x0008
        /*0064*/ 	.byte	0x00, 0xf0, 0x21, 0x00


	//----- nvinfo : EIATTR_KPARAM_INFO
	.align		4
.L_19:
        /*0068*/ 	.byte	0x04, 0x17
        /*006a*/ 	.short	(.L_21 - .L_20)
.L_20:
        /*006c*/ 	.word	0x00000000
        /*0070*/ 	.short	0x0000
        /*0072*/ 	.short	0x0000
        /*0074*/ 	.byte	0x00, 0xf0, 0x21, 0x00


	//----- nvinfo : EIATTR_SPARSE_MMA_MASK
	.align		4
.L_21:
        /*0078*/ 	.byte	0x03, 0x50
        /*007a*/ 	.short	0x0000


	//----- nvinfo : EIATTR_MAXREG_COUNT
	.align		4
        /*007c*/ 	.byte	0x03, 0x1b
        /*007e*/ 	.short	0x00ff


	//----- nvinfo : EIATTR_MERCURY_ISA_VERSION
	.align		4
        /*0080*/ 	.byte	0x03, 0x5f
        /*0082*/ 	.short	0x0101


	//----- nvinfo : EIATTR_VRC_CTA_INIT_COUNT
	.align		4
        /*0084*/ 	.byte	0x02, 0x4a
	.zero		1
	.zero		1


	//----- nvinfo : EIATTR_EXIT_INSTR_OFFSETS
	.align		4
        /*0088*/ 	.byte	0x04, 0x1c
        /*008a*/ 	.short	(.L_23 - .L_22)


	//   ....[0]....
.L_22:
        /*008c*/ 	.word	0x00000070


	//   ....[1]....
        /*0090*/ 	.word	0x000002b0


	//----- nvinfo : EIATTR_CRS_STACK_SIZE
	.align		4
.L_23:
        /*0094*/ 	.byte	0x04, 0x1e
        /*0096*/ 	.short	(.L_25 - .L_24)
.L_24:
        /*0098*/ 	.word	0x00000000


	//----- nvinfo : EIATTR_CBANK_PARAM_SIZE
	.align		4
.L_25:
        /*009c*/ 	.byte	0x03, 0x19
        /*009e*/ 	.short	0x0034


	//----- nvinfo : EIATTR_PARAM_CBANK
	.align		4
        /*00a0*/ 	.byte	0x04, 0x0a
        /*00a2*/ 	.short	(.L_27 - .L_26)
	.align		4
.L_26:
        /*00a4*/ 	.word	index@(.nv.constant0._Z6kernelPdS_S_S_S_S_i)
        /*00a8*/ 	.short	0x0380
        /*00aa*/ 	.short	0x0034


	//----- nvinfo : EIATTR_SW_WAR
	.align		4
.L_27:
        /*00ac*/ 	.byte	0x04, 0x36
        /*00ae*/ 	.short	(.L_29 - .L_28)
.L_28:
        /*00b0*/ 	.word	0x00000008
.L_29:


//--------------------- .nv.callgraph             --------------------------
	.section	.nv.callgraph,"",@"SHT_CUDA_CALLGRAPH"
	.align	4
	.sectionentsize	8
	.align		4
        /*0000*/ 	.word	0x00000000
	.align		4
        /*0004*/ 	.word	0xffffffff
	.align		4
        /*0008*/ 	.word	0x00000000
	.align		4
        /*000c*/ 	.word	0xfffffffe
	.align		4
        /*0010*/ 	.word	0x00000000
	.align		4
        /*0014*/ 	.word	0xfffffffd
	.align		4
        /*0018*/ 	.word	0x00000000
	.align		4
        /*001c*/ 	.word	0xfffffffc


//--------------------- .text._Z6kernelPdS_S_S_S_S_i --------------------------
	.section	.text._Z6kernelPdS_S_S_S_S_i,"ax",@progbits
	.align	128
        .global         _Z6kernelPdS_S_S_S_S_i
        .type           _Z6kernelPdS_S_S_S_S_i,@function
        .size           _Z6kernelPdS_S_S_S_S_i,(.L_x_4 - _Z6kernelPdS_S_S_S_S_i)
        .other          _Z6kernelPdS_S_S_S_S_i,@"STO_CUDA_ENTRY STV_DEFAULT"
_Z6kernelPdS_S_S_S_S_i:
.text._Z6kernelPdS_S_S_S_S_i:
[----:B------:R-:W-:Y:S01]  /*0000*/  LDC R1, c[0x0][0x37c] ;  /* 0x0000df00ff017b82 */ /* 0x000fe20000000800 */
[----:B------:R-:W0:Y:S01]  /*0010*/  S2R R0, SR_CTAID.X ;  /* 0x0000000000007919 */ /* 0x000e220000002500 */
[----:B------:R-:W0:Y:S01]  /*0020*/  LDCU UR4, c[0x0][0x360] ;  /* 0x00006c00ff0477ac */ /* 0x000e220008000800 */
[----:B------:R-:W0:Y:S01]  /*0030*/  S2R R3, SR_TID.X ;  /* 0x0000000000037919 */ /* 0x000e220000002100 */
[----:B------:R-:W1:Y:S01]  /*0040*/  LDCU UR6, c[0x0][0x3b0] ;  /* 0x00007600ff0677ac */ /* 0x000e620008000800 */
[----:B0-----:R-:W-:-:S05]  /*0050*/  IMAD R0, R0, UR4, R3 ;  /* 0x0000000400007c24 */ /* 0x001fca000f8e0203 */
[----:B-1----:R-:W-:-:S13]  /*0060*/  ISETP.GE.AND P0, PT, R0, UR6, PT ;  /* 0x0000000600007c0c */ /* 0x002fda000bf06270 */
[----:B------:R-:W-:Y:S05]  /*0070*/  @P0 EXIT ;  /* 0x000000000000094d */ /* 0x000fea0003800000 */
[----:B------:R-:W-:Y:S01]  /*0080*/  UISETP.GE.AND UP0, UPT, UR6, 0x1, UPT ;  /* 0x000000010600788c */ /* 0x000fe2000bf06270 */
[----:B------:R-:W-:Y:S01]  /*0090*/  MOV R8, 0xffffffff ;  /* 0xffffffff00087802 */ /* 0x000fe20000000f00 */
[----:B------:R-:W0:Y:S07]  /*00a0*/  LDCU.64 UR4, c[0x0][0x358] ;  /* 0x00006b00ff0477ac */ /* 0x000e2e0008000a00 */
[----:B------:R-:W-:Y:S05]  /*00b0*/  BRA.U !UP0, `(.L_x_0) ;  /* 0x0000000108407547 */ /* 0x000fea000b800000 */
[----:B------:R-:W1:Y:S01]  /*00c0*/  LDC.64 R2, c[0x0][0x398] ;  /* 0x0000e600ff027b82 */ /* 0x000e620000000a00 */
[----:B------:R-:W2:Y:S07]  /*00d0*/  LDCU UR6, c[0x0][0x3b0] ;  /* 0x00007600ff0677ac */ /* 0x000eae0008000800 */
[----:B------:R-:W3:Y:S01]  /*00e0*/  LDC.64 R6, c[0x0][0x390] ;  /* 0x0000e400ff067b82 */ /* 0x000ee20000000a00 */
[----:B-1----:R-:W-:-:S06]  /*00f0*/  IMAD.WIDE R2, R0, 0x8, R2 ;  /* 0x0000000800027825 */ /* 0x002fcc00078e0202 */
[----:B0-----:R-:W5:Y:S01]  /*0100*/  LDG.E.64 R2, desc[UR4][R2.64] ;  /* 0x0000000402027981 */ /* 0x001f62000c1e1b00 */
[----:B------:R-:W-:Y:S01]  /*0110*/  HFMA2 R8, -RZ, RZ, 0, 0 ;  /* 0x00000000ff087431 */ /* 0x000fe200000001ff */
[----:B--23--:R-:W-:Y:S06]  /*0120*/  BSSY.RECONVERGENT B0, `(.L_x_0) ;  /* 0x0000009000007945 */ /* 0x00cfec0003800200 */
.L_x_2:
[----:B------:R-:W-:-:S06]  /*0130*/  IMAD.WIDE R4, R8, 0x8, R6 ;  /* 0x0000000808047825 */ /* 0x000fcc00078e0206 */
[----:B------:R-:W2:Y:S02]  /*0140*/  LDG.E.64 R4, desc[UR4][R4.64] ;  /* 0x0000000404047981 */ /* 0x000ea4000c1e1b00 */
[----:B--2--5:R-:W-:-:S14]  /*0150*/  DSETP.GE.AND P0, PT, R4, R2, PT ;  /* 0x000000020400722a */ /* 0x024fdc0003f06000 */
[----:B------:R-:W-:Y:S05]  /*0160*/  @P0 BRA `(.L_x_1) ;  /* 0x0000000000100947 */ /* 0x000fea0003800000 */
[----:B------:R-:W-:-:S04]  /*0170*/  IADD3 R8, PT, PT, R8, 0x1, RZ ;  /* 0x0000000108087810 */ /* 0x000fc80007ffe0ff */
[----:B------:R-:W-:-:S13]  /*0180*/  ISETP.GE.AND P0, PT, R8, UR6, PT ;  /* 0x0000000608007c0c */ /* 0x000fda000bf06270 */
[----:B------:R-:W-:Y:S05]  /*0190*/  @!P0 BRA `(.L_x_2) ;  /* 0xfffffffc00e48947 */ /* 0x000fea000383ffff */
[----:B------:R-:W-:-:S07]  /*01a0*/  MOV R8, 0xffffffff ;  /* 0xffffffff00087802 */ /* 0x000fce0000000f00 */
.L_x_1:
[----:B------:R-:W-:Y:S05]  /*01b0*/  BSYNC.RECONVERGENT B0 ;  /* 0x0000000000007941 */ /* 0x000fea0003800200 */
.L_x_0:
[----:B------:R-:W1:Y:S01]  /*01c0*/  LDC R4, c[0x0][0x3b0] ;  /* 0x0000ec00ff047b82 */ /* 0x000e620000000800 */
[----:B------:R-:W-:-:S07]  /*01d0*/  ISETP.NE.AND P0, PT, R8, -0x1, PT ;  /* 0xffffffff0800780c */ /* 0x000fce0003f05270 */
[----:B------:R-:W2:Y:S08]  /*01e0*/  LDC.64 R2, c[0x0][0x380] ;  /* 0x0000e000ff027b82 */ /* 0x000eb00000000a00 */
[----:B------:R-:W3:Y:S01]  /*01f0*/  LDC.64 R6, c[0x0][0x388] ;  /* 0x0000e200ff067b82 */ /* 0x000ee20000000a00 */
[----:B-1----:R-:W-:-:S07]  /*0200*/  @!P0 IADD3 R8, PT, PT, R4, -0x1, RZ ;  /* 0xffffffff04088810 */ /* 0x002fce0007ffe0ff */
[----:B------:R-:W1:Y:S01]  /*0210*/  LDC.64 R4, c[0x0][0x3a0] ;  /* 0x0000e800ff047b82 */ /* 0x000e620000000a00 */
[----:B--2---:R-:W-:-:S06]  /*0220*/  IMAD.WIDE R2, R8, 0x8, R2 ;  /* 0x0000000808027825 */ /* 0x004fcc00078e0202 */
[----:B0-----:R-:W2:Y:S01]  /*0230*/  LDG.E.64 R2, desc[UR4][R2.64] ;  /* 0x0000000402027981 */ /* 0x001ea2000c1e1b00 */
[----:B---3--:R-:W-:Y:S02]  /*0240*/  IMAD.WIDE R6, R8, 0x8, R6 ;  /* 0x0000000808067825 */ /* 0x008fe400078e0206 */
[----:B------:R-:W0:Y:S02]  /*0250*/  LDC.64 R8, c[0x0][0x3a8] ;  /* 0x0000ea00ff087b82 */ /* 0x000e240000000a00 */
[----:B-1----:R-:W-:-:S05]  /*0260*/  IMAD.WIDE R4, R0, 0x8, R4 ;  /* 0x0000000800047825 */ /* 0x002fca00078e0204 */
[----:B--2---:R-:W-:Y:S04]  /*0270*/  STG.E.64 desc[UR4][R4.64], R2 ;  /* 0x0000000204007986 */ /* 0x004fe8000c101b04 */
[----:B------:R-:W2:Y:S01]  /*0280*/  LDG.E.64 R6, desc[UR4][R6.64] ;  /* 0x0000000406067981 */ /* 0x000ea2000c1e1b00 */
[----:B0-----:R-:W-:-:S05]  /*0290*/  IMAD.WIDE R8, R0, 0x8, R8 ;  /* 0x0000000800087825 */ /* 0x001fca00078e0208 */
[----:B--2---:R-:W-:Y:S01]  /*02a0*/  STG.E.64 desc[UR4][R8.64], R6 ;  /* 0x0000000608007986 */ /* 0x004fe2000c101b04 */
[----:B------:R-:W-:Y:S05]  /*02b0*/  EXIT ;  /* 0x000000000000794d */ /* 0x000fea0003800000 */
.L_x_3:
[----:B------:R-:W-:-:S00]  /*02c0*/  BRA `(.L_x_3) ;  /* 0xfffffffc00fc7947 */ /* 0x000fc0000383ffff */
[----:B------:R-:W-:-:S00]  /*02d0*/  NOP ;  /* 0x0000000000007918 */ /* 0x000fc00000000000 */
        /* <DEDUP_REMOVED lines=10> */
.L_x_4:


//--------------------- .nv.shared.reserved.0     --------------------------
	.section	.nv.shared.reserved.0,"aw",@nobits
	.weak		__nv_reservedSMEM_offset_0_alias
	.size		__nv_reservedSMEM_offset_0_alias, 0, 64
	.other		__nv_reservedSMEM_offset_0_alias,@"STO_CUDA_RESERVED_SHARED STV_DEFAULT"
__nv_reservedSMEM_offset_0_alias:
	.zero		0
	.zero		64


//--------------------- .nv.constant0._Z6kernelPdS_S_S_S_S_i --------------------------
	.section	.nv.constant0._Z6kernelPdS_S_S_S_S_i,"a",@progbits
	.sectionflags	@""
	.align	4
.nv.constant0._Z6kernelPdS_S_S_S_S_i:
	.zero		948


//--------------------- SYMBOLS --------------------------

	.type		.nv.reservedSmem.offset0,@object
	.size		.nv.reservedSmem.offset0,0x4
